	.headerflags	@"EF_CUDA_TEXMODE_UNIFIED EF_CUDA_64BIT_ADDRESS EF_CUDA_ACCELERATORS EF_CUDA_SM90 EF_CUDA_VIRTUAL_SM(EF_CUDA_SM90)"
	.elftype	@"ET_EXEC"


//--------------------- .nv.info                  --------------------------
	.section	.nv.info,"",@"SHT_CUDA_INFO"
	.align	4


	//----- nvinfo : EIATTR_REGCOUNT
	.align		4
        /*0000*/ 	.byte	0x04, 0x2f
        /*0002*/ 	.short	(.L_1 - .L_0)
	.align		4
.L_0:
        /*0004*/ 	.word	index@(triton_poi_fused_cat_1)
        /*0008*/ 	.word	0x0000000e


	//----- nvinfo : EIATTR_MIN_STACK_SIZE
	.align		4
.L_1:
        /*000c*/ 	.byte	0x04, 0x12
        /*000e*/ 	.short	(.L_3 - .L_2)
	.align		4
.L_2:
        /*0010*/ 	.word	index@(triton_poi_fused_cat_1)
        /*0014*/ 	.word	0x00000000


	//----- nvinfo : EIATTR_FRAME_SIZE
	.align		4
.L_3:
        /*0018*/ 	.byte	0x04, 0x11
        /*001a*/ 	.short	(.L_5 - .L_4)
	.align		4
.L_4:
        /*001c*/ 	.word	index@(triton_poi_fused_cat_1)
        /*0020*/ 	.word	0x00000000


	//----- nvinfo : EIATTR_MIN_STACK_SIZE
	.align		4
.L_5:
        /*0024*/ 	.byte	0x04, 0x12
        /*0026*/ 	.short	(.L_7 - .L_6)
	.align		4
.L_6:
        /*0028*/ 	.word	index@(triton_poi_fused_cat_1)
        /*002c*/ 	.word	0x00000000
.L_7:


//--------------------- .nv.info.triton_poi_fused_cat_1 --------------------------
	.section	.nv.info.triton_poi_fused_cat_1,"",@"SHT_CUDA_INFO"
	.sectionflags	@""
	.align	4


	//----- nvinfo : EIATTR_CUDA_API_VERSION
	.align		4
        /*0000*/ 	.byte	0x04, 0x37
        /*0002*/ 	.short	(.L_9 - .L_8)
.L_8:
        /*0004*/ 	.word	0x0000007c


	//----- nvinfo : EIATTR_KPARAM_INFO
	.align		4
.L_9:
        /*0008*/ 	.byte	0x04, 0x17
        /*000a*/ 	.short	(.L_11 - .L_10)
.L_10:
        /*000c*/ 	.word	0x00000000
        /*0010*/ 	.short	0x0003
        /*0012*/ 	.short	0x0018
        /*0014*/ 	.byte	0x00, 0xf0, 0x11, 0x00


	//----- nvinfo : EIATTR_KPARAM_INFO
	.align		4
.L_11:
        /*0018*/ 	.byte	0x04, 0x17
        /*001a*/ 	.short	(.L_13 - .L_12)
.L_12:
        /*001c*/ 	.word	0x00000000
        /*0020*/ 	.short	0x0002
        /*0022*/ 	.short	0x0010
        /*0024*/ 	.byte	0x00, 0xf4, 0x21, 0x00


	//----- nvinfo : EIATTR_KPARAM_INFO
	.align		4
.L_13:
        /*0028*/ 	.byte	0x04, 0x17
        /*002a*/ 	.short	(.L_15 - .L_14)
.L_14:
        /*002c*/ 	.word	0x00000000
        /*0030*/ 	.short	0x0001
        /*0032*/ 	.short	0x0008
        /*0034*/ 	.byte	0x00, 0xf4, 0x21, 0x00


	//----- nvinfo : EIATTR_KPARAM_INFO
	.align		4
.L_15:
        /*0038*/ 	.byte	0x04, 0x17
        /*003a*/ 	.short	(.L_17 - .L_16)
.L_16:
        /*003c*/ 	.word	0x00000000
        /*0040*/ 	.short	0x0000
        /*0042*/ 	.short	0x0000
        /*0044*/ 	.byte	0x00, 0xf4, 0x21, 0x00


	//----- nvinfo : EIATTR_SPARSE_MMA_MASK
	.align		4
.L_17:
        /*0048*/ 	.byte	0x03, 0x50
        /*004a*/ 	.short	0x0000


	//----- nvinfo : EIATTR_MAXREG_COUNT
	.align		4
        /*004c*/ 	.byte	0x03, 0x1b
        /*004e*/ 	.short	0x00ff


	//----- nvinfo : EIATTR_EXIT_INSTR_OFFSETS
	.align		4
        /*0050*/ 	.byte	0x04, 0x1c
        /*0052*/ 	.short	(.L_19 - .L_18)


	//   ....[0]....
.L_18:
        /*0054*/ 	.word	0x000002f0


	//   ....[1]....
        /*0058*/ 	.word	0x00000310


	//----- nvinfo : EIATTR_REQNTID
	.align		4
.L_19:
        /*005c*/ 	.byte	0x04, 0x10
        /*005e*/ 	.short	(.L_21 - .L_20)
.L_20:
        /*0060*/ 	.word	0x00000080
        /*0064*/ 	.word	0x00000001
        /*0068*/ 	.word	0x00000001


	//----- nvinfo : EIATTR_CBANK_PARAM_SIZE
	.align		4
.L_21:
        /*006c*/ 	.byte	0x03, 0x19
        /*006e*/ 	.short	0x001c


	//----- nvinfo : EIATTR_PARAM_CBANK
	.align		4
        /*0070*/ 	.byte	0x04, 0x0a
        /*0072*/ 	.short	(.L_23 - .L_22)
	.align		4
.L_22:
        /*0074*/ 	.word	index@(.nv.constant0.triton_poi_fused_cat_1)
        /*0078*/ 	.short	0x0210
        /*007a*/ 	.short	0x001c


	//----- nvinfo : EIATTR_SW_WAR
	.align		4
.L_23:
        /*007c*/ 	.byte	0x04, 0x36
        /*007e*/ 	.short	(.L_25 - .L_24)
.L_24:
        /*0080*/ 	.word	0x00000008
.L_25:


//--------------------- .nv.callgraph             --------------------------
	.section	.nv.callgraph,"",@"SHT_CUDA_CALLGRAPH"
	.align	4
	.sectionentsize	8
	.align		4
        /*0000*/ 	.word	0x00000000
	.align		4
        /*0004*/ 	.word	0xffffffff
	.align		4
        /*0008*/ 	.word	0x00000000
	.align		4
        /*000c*/ 	.word	0xfffffffe
	.align		4
        /*0010*/ 	.word	0x00000000
	.align		4
        /*0014*/ 	.word	0xfffffffd
	.align		4
        /*0018*/ 	.word	0x00000000
	.align		4
        /*001c*/ 	.word	0xfffffffc


//--------------------- .text.triton_poi_fused_cat_1 --------------------------
	.section	.text.triton_poi_fused_cat_1,"ax",@progbits
	.align	128
        .global         triton_poi_fused_cat_1
        .type           triton_poi_fused_cat_1,@function
        .size           triton_poi_fused_cat_1,(.L_x_1 - triton_poi_fused_cat_1)
        .other          triton_poi_fused_cat_1,@"STO_CUDA_ENTRY STV_DEFAULT"
triton_poi_fused_cat_1:
.text.triton_poi_fused_cat_1:
[----:B------:R-:W0:Y:S02]  /*0000*/  LDC R1, c[0x0][0x28] ;  /* 0x00000a00ff017b82 */ /* 0x000e240000000800 */
[----:B------:R-:W1:Y:S01]  /*0010*/  S2R R0, SR_TID.X ;  /* 0x0000000000007919 */ /* 0x000e620000002100 */
[----:B------:R-:W-:Y:S01]  /*0020*/  ULDC.64 UR4, c[0x0][0x218] ;  /* 0x0000860000047ab9 */ /* 0x000fe20000000a00 */
[----:B------:R-:W2:Y:S01]  /*0030*/  S2R R3, SR_CTAID.X ;  /* 0x0000000000037919 */ /* 0x000ea20000002500 */
[----:B-1----:R-:W-:-:S05]  /*0040*/  IMAD.SHL.U32 R0, R0, 0x2, RZ ;  /* 0x0000000200007824 */ /* 0x002fca00078e00ff */
[----:B------:R-:W-:-:S05]  /*0050*/  LOP3.LUT R0, R0, 0xfe, RZ, 0xc0, !PT ;  /* 0x000000fe00007812 */ /* 0x000fca00078ec0ff */
[----:B--2---:R-:W-:-:S04]  /*0060*/  IMAD R0, R3, 0x100, R0 ;  /* 0x0000010003007824 */ /* 0x004fc800078e0200 */
[C---:B------:R-:W-:Y:S01]  /*0070*/  IMAD.HI R8, R0.reuse, 0x66666667, RZ ;  /* 0x6666666700087827 */ /* 0x040fe200078e02ff */
[----:B------:R-:W-:Y:S02]  /*0080*/  SHF.R.S32.HI R3, RZ, 0x1f, R0 ;  /* 0x0000001fff037819 */ /* 0x000fe40000011400 */
[----:B------:R-:W-:Y:S02]  /*0090*/  ISETP.GE.AND P0, PT, R0, 0x1400, PT ;  /* 0x000014000000780c */ /* 0x000fe40003f06270 */
[----:B------:R-:W-:Y:S02]  /*00a0*/  LEA.HI R4, R3, R0, RZ, 0x6 ;  /* 0x0000000003047211 */ /* 0x000fe400078f30ff */
[----:B------:R-:W1:Y:S01]  /*00b0*/  LDC.64 R2, c[0x0][0x210] ;  /* 0x00008400ff027b82 */ /* 0x000e620000000a00 */
[----:B------:R-:W-:Y:S02]  /*00c0*/  SHF.R.U32.HI R9, RZ, 0x1f, R8 ;  /* 0x0000001fff097819 */ /* 0x000fe40000011608 */
[----:B------:R-:W-:-:S02]  /*00d0*/  SHF.R.S32.HI R5, RZ, 0x6, R4 ;  /* 0x00000006ff057819 */ /* 0x000fc40000011404 */
[----:B------:R-:W-:-:S03]  /*00e0*/  LEA.HI.SX32 R9, R8, R9, 0x17 ;  /* 0x0000000908097211 */ /* 0x000fc600078fbaff */
[----:B------:R-:W-:-:S05]  /*00f0*/  IMAD.HI R6, R5, 0x66666667, RZ ;  /* 0x6666666705067827 */ /* 0x000fca00078e02ff */
[----:B------:R-:W-:-:S04]  /*0100*/  SHF.R.U32.HI R7, RZ, 0x1f, R6 ;  /* 0x0000001fff077819 */ /* 0x000fc80000011606 */
[----:B------:R-:W-:Y:S02]  /*0110*/  LEA.HI.SX32 R6, R6, R7, 0x1d ;  /* 0x0000000706067211 */ /* 0x000fe400078feaff */
[----:B------:R-:W-:Y:S01]  /*0120*/  LOP3.LUT R7, R4, 0xffffffc0, RZ, 0xc0, !PT ;  /* 0xffffffc004077812 */ /* 0x000fe200078ec0ff */
[C---:B------:R-:W-:Y:S02]  /*0130*/  IMAD R4, R9.reuse, -0x500, R0 ;  /* 0xfffffb0009047824 */ /* 0x040fe400078e0200 */
[----:B------:R-:W-:Y:S02]  /*0140*/  IMAD R6, R6, -0x14, R5 ;  /* 0xffffffec06067824 */ /* 0x000fe400078e0205 */
[C---:B------:R-:W-:Y:S02]  /*0150*/  IMAD.SHL.U32 R5, R9.reuse, 0x400, RZ ;  /* 0x0000040009057824 */ /* 0x040fe400078e00ff */
[----:B------:R-:W-:Y:S01]  /*0160*/  IMAD.IADD R7, R0, 0x1, -R7 ;  /* 0x0000000100077824 */ /* 0x000fe200078e0a07 */
[C---:B------:R-:W-:Y:S01]  /*0170*/  ISETP.GE.AND P2, PT, R6.reuse, 0x4, PT ;  /* 0x000000040600780c */ /* 0x040fe20003f46270 */
[----:B------:R-:W-:Y:S01]  /*0180*/  IMAD.SHL.U32 R8, R6, 0x40, RZ ;  /* 0x0000004006087824 */ /* 0x000fe200078e00ff */
[----:B------:R-:W-:Y:S01]  /*0190*/  SHF.R.S32.HI R11, RZ, 0x1f, R5 ;  /* 0x0000001fff0b7819 */ /* 0x000fe20000011405 */
[----:B------:R-:W-:Y:S01]  /*01a0*/  IMAD R9, R9, 0x100, R4 ;  /* 0x0000010009097824 */ /* 0x000fe200078e0204 */
[----:B------:R-:W-:-:S02]  /*01b0*/  ISETP.LT.AND P3, PT, R0, 0x1400, !P2 ;  /* 0x000014000000780c */ /* 0x000fc40005761270 */
[----:B------:R-:W-:Y:S01]  /*01c0*/  IADD3 R5, P4, P5, R8, R7, R5 ;  /* 0x0000000708057210 */ /* 0x000fe20007d9e005 */
[----:B-1----:R-:W-:Y:S01]  /*01d0*/  IMAD.WIDE R2, R9, 0x4, R2 ;  /* 0x0000000409027825 */ /* 0x002fe200078e0202 */
[----:B------:R-:W-:Y:S02]  /*01e0*/  SHF.R.S32.HI R7, RZ, 0x1f, R7 ;  /* 0x0000001fff077819 */ /* 0x000fe40000011407 */
[----:B------:R-:W-:Y:S02]  /*01f0*/  SHF.R.S32.HI R8, RZ, 0x1f, R8 ;  /* 0x0000001fff087819 */ /* 0x000fe40000011408 */
[----:B------:R-:W-:Y:S02]  /*0200*/  ISETP.GT.AND P1, PT, R6, 0x3, !P0 ;  /* 0x000000030600780c */ /* 0x000fe40004724270 */
[----:B------:R-:W-:Y:S02]  /*0210*/  IADD3.X R4, R8, R7, R11, P4, P5 ;  /* 0x0000000708047210 */ /* 0x000fe400027ea40b */
[----:B------:R-:W-:-:S02]  /*0220*/  CS2R R8, SRZ ;  /* 0x0000000000087805 */ /* 0x000fc4000001ff00 */
[C---:B------:R-:W-:Y:S02]  /*0230*/  LEA R6, P4, R5.reuse, UR4, 0x2 ;  /* 0x0000000405067c11 */ /* 0x040fe4000f8810ff */
[----:B------:R-:W-:Y:S02]  /*0240*/  CS2R R10, SRZ ;  /* 0x00000000000a7805 */ /* 0x000fe4000001ff00 */
[----:B------:R-:W-:Y:S01]  /*0250*/  LEA.HI.X R7, R5, UR5, R4, 0x2, P4 ;  /* 0x0000000505077c11 */ /* 0x000fe2000a0f1404 */
[----:B------:R-:W-:Y:S01]  /*0260*/  ULDC.64 UR4, c[0x0][0x208] ;  /* 0x0000820000047ab9 */ /* 0x000fe20000000a00 */
[----:B------:R-:W1:Y:S01]  /*0270*/  LDC.64 R4, c[0x0][0x220] ;  /* 0x00008800ff047b82 */ /* 0x000e620000000a00 */
[----:B------:R-:W2:Y:S04]  /*0280*/  @P3 LDG.E.64 R8, desc[UR4][R2.64] ;  /* 0x0000000402083981 */ /* 0x000ea8000c1e1b00 */
[----:B------:R-:W3:Y:S01]  /*0290*/  @P1 LDG.E.64 R10, desc[UR4][R6.64+-0x400] ;  /* 0xfffc0004060a1981 */ /* 0x000ee2000c1e1b00 */
[----:B-1----:R-:W-:Y:S01]  /*02a0*/  IMAD.WIDE R4, R0, 0x4, R4 ;  /* 0x0000000400047825 */ /* 0x002fe200078e0204 */
[----:B--2---:R-:W-:-:S02]  /*02b0*/  SEL R8, R8, RZ, P3 ;  /* 0x000000ff08087207 */ /* 0x004fc40001800000 */
[----:B------:R-:W-:Y:S02]  /*02c0*/  SEL R9, R9, RZ, P3 ;  /* 0x000000ff09097207 */ /* 0x000fe40001800000 */
[----:B---3--:R-:W-:Y:S02]  /*02d0*/  @P2 SEL R8, R10, RZ, P1 ;  /* 0x000000ff0a082207 */ /* 0x008fe40000800000 */
[----:B------:R-:W-:Y:S01]  /*02e0*/  @P2 SEL R9, R11, RZ, P1 ;  /* 0x000000ff0b092207 */ /* 0x000fe20000800000 */
[----:B------:R-:W-:Y:S06]  /*02f0*/  @P0 EXIT ;  /* 0x000000000000094d */ /* 0x000fec0003800000 */
[----:B------:R-:W-:Y:S01]  /*0300*/  STG.E.64 desc[UR4][R4.64], R8 ;  /* 0x0000000804007986 */ /* 0x000fe2000c101b04 */
[----:B------:R-:W-:Y:S05]  /*0310*/  EXIT ;  /* 0x000000000000794d */ /* 0x000fea0003800000 */
.L_x_0:
[----:B------:R-:W-:-:S00]  /*0320*/  BRA `(.L_x_0) ;  /* 0xfffffffc00fc7947 */ /* 0x000fc0000383ffff */
[----:B------:R-:W-:-:S00]  /*0330*/  NOP ;  /* 0x0000000000007918 */ /* 0x000fc00000000000 */
        /* <DEDUP_REMOVED lines=12> */
.L_x_1:


//--------------------- .nv.constant0.triton_poi_fused_cat_1 --------------------------
	.section	.nv.constant0.triton_poi_fused_cat_1,"a",@progbits
	.sectionflags	@""
	.align	4
.nv.constant0.triton_poi_fused_cat_1:
	.zero		556
